//
// Generated by NVIDIA NVVM Compiler
//
// Compiler Build ID: CL-36424714
// Cuda compilation tools, release 13.0, V13.0.88
// Based on NVVM 20.0.0
//

.version 9.0
.target sm_100
.address_size 64

	// .globl	_Z6kernelv
.extern .func  (.param .b32 func_retval0) vprintf
(
	.param .b64 vprintf_param_0,
	.param .b64 vprintf_param_1
)
;
.global .align 1 .b8 $str[16] = {75, 101, 114, 110, 101, 108, 32, 76, 97, 117, 110, 99, 104, 101, 100};

.visible .entry _Z6kernelv()
{
	.reg .b32 	%r<3>;
	.reg .b64 	%rd<3>;

	mov.u64 	%rd1, $str;
	cvta.global.u64 	%rd2, %rd1;
	{ // callseq 0, 0
	.param .b64 param0;
	st.param.b64 	[param0], %rd2;
	.param .b64 param1;
	st.param.b64 	[param1], 0;
	.param .b32 retval0;
	call.uni (retval0), 
	vprintf, 
	(
	param0, 
	param1
	);
	ld.param.b32 	%r1, [retval0];
	} // callseq 0
	ret;

}


// ===== COMPILED SASS (sm_100) =====

	.target	sm_100

	.elftype	@"ET_EXEC"


//--------------------- .note.nv.tkinfo           --------------------------
	.section	.note.nv.tkinfo,"",@"SHT_NOTE"
	.sectionflags	@"SHF_NOTE_NV_TKINFO"
	.tkinfo
        /*0018*/ 	.word	0x00000002
        /*0030*/ 	.string	""
        /*0030*/ 	.string	"ptxas"
        /*0030*/ 	.string	"Cuda compilation tools, release 13.0, V13.0.88"
        /*0030*/ 	.string	"Build cuda_13.0.r13.0/compiler.36424714_0"
        /*0030*/ 	.string	"-arch sm_100 -m 64 "



//--------------------- .note.nv.cuinfo           --------------------------
	.section	.note.nv.cuinfo,"",@"SHT_NOTE"
	.sectionflags	@"SHF_NOTE_NV_CUINFO"
        /*0018*/ 	.short	0x0002
        /*001a*/ 	.short	0x0064
        /*001c*/ 	.short	0x0082
	.zero		2


//--------------------- .nv.info                  --------------------------
	.section	.nv.info,"",@"SHT_CUDA_INFO"
	.align	4


	//----- nvinfo : EIATTR_REGCOUNT
	.align		4
        /*0000*/ 	.byte	0x04, 0x2f
        /*0002*/ 	.short	(.L_2 - .L_1)
	.align		4
.L_1:
        /*0004*/ 	.word	index@(_Z6kernelv)
        /*0008*/ 	.word	0x00000018


	//----- nvinfo : EIATTR_FRAME_SIZE
	.align		4
.L_2:
        /*000c*/ 	.byte	0x04, 0x11
        /*000e*/ 	.short	(.L_4 - .L_3)
	.align		4
.L_3:
        /*0010*/ 	.word	index@(_Z6kernelv)
        /*0014*/ 	.word	0x00000000


	//----- nvinfo : EIATTR_MIN_STACK_SIZE
	.align		4
.L_4:
        /*0018*/ 	.byte	0x04, 0x12
        /*001a*/ 	.short	(.L_6 - .L_5)
	.align		4
.L_5:
        /*001c*/ 	.word	index@(_Z6kernelv)
        /*0020*/ 	.word	0x00000000
.L_6:


//--------------------- .nv.compat                --------------------------
	.section	.nv.compat,"",@"SHT_CUDA_COMPAT_INFO"
	.align	4
        /*0000*/ 	.byte	0x02, 0x09, 0x00, 0x00, 0x02, 0x02, 0x01, 0x00, 0x02, 0x05, 0x05, 0x00, 0x03, 0x07, 0x01, 0x01
        /*0010*/ 	.byte	0x02, 0x03, 0x00, 0x00, 0x02, 0x06, 0x01, 0x00, 0x04, 0x0b, 0x08, 0x00, 0x09, 0x00, 0x00, 0x00
        /*0020*/ 	.byte	0x00, 0x00, 0x00, 0x00


//--------------------- .nv.info._Z6kernelv       --------------------------
	.section	.nv.info._Z6kernelv,"",@"SHT_CUDA_INFO"
	.sectionflags	@""
	.align	4


	//----- nvinfo : EIATTR_CUDA_API_VERSION
	.align		4
        /*0000*/ 	.byte	0x04, 0x37
        /*0002*/ 	.short	(.L_8 - .L_7)
.L_7:
        /*0004*/ 	.word	0x00000082


	//----- nvinfo : EIATTR_SPARSE_MMA_MASK
	.align		4
.L_8:
        /*0008*/ 	.byte	0x03, 0x50
        /*000a*/ 	.short	0x0000


	//----- nvinfo : EIATTR_MAXREG_COUNT
	.align		4
        /*000c*/ 	.byte	0x03, 0x1b
        /*000e*/ 	.short	0x00ff


	//----- nvinfo : EIATTR_EXTERNS
	.align		4
        /*0010*/ 	.byte	0x04, 0x0f
        /*0012*/ 	.short	(.L_10 - .L_9)


	//   ....[0]....
	.align		4
.L_9:
        /*0014*/ 	.word	index@(vprintf)


	//----- nvinfo : EIATTR_MERCURY_ISA_VERSION
	.align		4
.L_10:
        /*0018*/ 	.byte	0x03, 0x5f
        /*001a*/ 	.short	0x0101


	//----- nvinfo : EIATTR_VRC_CTA_INIT_COUNT
	.align		4
        /*001c*/ 	.byte	0x02, 0x4a
	.zero		1
	.zero		1


	//----- nvinfo : EIATTR_SYSCALL_OFFSETS
	.align		4
        /*0020*/ 	.byte	0x04, 0x46
        /*0022*/ 	.short	(.L_12 - .L_11)


	//   ....[0]....
.L_11:
        /*0024*/ 	.word	0x00000080


	//----- nvinfo : EIATTR_EXIT_INSTR_OFFSETS
	.align		4
.L_12:
        /*0028*/ 	.byte	0x04, 0x1c
        /*002a*/ 	.short	(.L_14 - .L_13)


	//   ....[0]....
.L_13:
        /*002c*/ 	.word	0x00000090


	//----- nvinfo : EIATTR_SW_WAR
	.align		4
.L_14:
        /*0030*/ 	.byte	0x04, 0x36
        /*0032*/ 	.short	(.L_16 - .L_15)
.L_15:
        /*0034*/ 	.word	0x00000008
.L_16:


//--------------------- .nv.callgraph             --------------------------
	.section	.nv.callgraph,"",@"SHT_CUDA_CALLGRAPH"
	.align	4
	.sectionentsize	8
	.align		4
        /*0000*/ 	.word	0x00000000
	.align		4
        /*0004*/ 	.word	0xffffffff
	.align		4
        /*0008*/ 	.word	index@(_Z6kernelv)
	.align		4
        /*000c*/ 	.word	index@(vprintf)
	.align		4
        /*0010*/ 	.word	0x00000000
	.align		4
        /*0014*/ 	.word	0xfffffffe
	.align		4
        /*0018*/ 	.word	0x00000000
	.align		4
        /*001c*/ 	.word	0xfffffffd
	.align		4
        /*0020*/ 	.word	0x00000000
	.align		4
        /*0024*/ 	.word	0xfffffffc


//--------------------- .nv.constant4             --------------------------
	.section	.nv.constant4,"a",@progbits
	.align	8
	.align		8
.nv.constant4:
        /*0000*/ 	.dword	vprintf
	.align		8
        /*0008*/ 	.dword	$str


//--------------------- .text._Z6kernelv          --------------------------
	.section	.text._Z6kernelv,"ax",@progbits
	.align	128
        .global         _Z6kernelv
        .type           _Z6kernelv,@function
        .size           _Z6kernelv,(.L_x_2 - _Z6kernelv)
        .other          _Z6kernelv,@"STO_CUDA_ENTRY STV_DEFAULT"
_Z6kernelv:
.text._Z6kernelv:
[----:B------:R-:W0:Y:S01]  /*0000*/  LDC R1, c[0x0][0x37c] ;  /* 0x0000df00ff017b82 */ /* 0x000e220000000800 */
[----:B------:R-:W-:Y:S01]  /*0010*/  MOV R0, 0x0 ;  /* 0x0000000000007802 */ /* 0x000fe20000000f00 */
[----:B------:R-:W1:Y:S01]  /*0020*/  LDCU.64 UR4, c[0x4][0x8] ;  /* 0x01000100ff0477ac */ /* 0x000e620008000a00 */
[----:B------:R-:W-:-:S05]  /*0030*/  CS2R R6, SRZ ;  /* 0x0000000000067805 */ /* 0x000fca000001ff00 */
[----:B------:R2:W3:Y:S01]  /*0040*/  LDC.64 R2, c[0x4][R0] ;  /* 0x0100000000027b82 */ /* 0x0004e20000000a00 */
[----:B-1----:R-:W-:Y:S02]  /*0050*/  IMAD.U32 R4, RZ, RZ, UR4 ;  /* 0x00000004ff047e24 */ /* 0x002fe4000f8e00ff */
[----:B--2---:R-:W-:-:S07]  /*0060*/  IMAD.U32 R5, RZ, RZ, UR5 ;  /* 0x00000005ff057e24 */ /* 0x004fce000f8e00ff */
[----:B------:R-:W-:-:S07]  /*0070*/  LEPC R20, `(.L_x_0) ;  /* 0x000000001014794e */ /* 0x000fce0000000000 */
[----:B0--3--:R-:W-:Y:S05]  /*0080*/  CALL.ABS.NOINC R2 ;  /* 0x0000000002007343 */ /* 0x009fea0003c00000 */
.L_x_0:
[----:B------:R-:W-:Y:S05]  /*0090*/  EXIT ;  /* 0x000000000000794d */ /* 0x000fea0003800000 */
.L_x_1:
[----:B------:R-:W-:-:S00]  /*00a0*/  BRA `(.L_x_1) ;  /* 0xfffffffc00fc7947 */ /* 0x000fc0000383ffff */
[----:B------:R-:W-:-:S00]  /*00b0*/  NOP ;  /* 0x0000000000007918 */ /* 0x000fc00000000000 */
        /* <DEDUP_REMOVED lines=12> */
.L_x_2:


//--------------------- .nv.global.init           --------------------------
	.section	.nv.global.init,"aw",@progbits
.nv.global.init:
	.type		$str,@object
	.size		$str,(.L_0 - $str)
$str:
        /*0000*/ 	.byte	0x4b, 0x65, 0x72, 0x6e, 0x65, 0x6c, 0x20, 0x4c, 0x61, 0x75, 0x6e, 0x63, 0x68, 0x65, 0x64, 0x00
.L_0:


//--------------------- .nv.shared.reserved.0     --------------------------
	.section	.nv.shared.reserved.0,"aw",@nobits
	.weak		__nv_reservedSMEM_offset_0_alias
	.size		__nv_reservedSMEM_offset_0_alias, 0, 64
	.other		__nv_reservedSMEM_offset_0_alias,@"STO_CUDA_RESERVED_SHARED STV_DEFAULT"
__nv_reservedSMEM_offset_0_alias:
	.zero		0
	.zero		64


//--------------------- .nv.constant0._Z6kernelv  --------------------------
	.section	.nv.constant0._Z6kernelv,"a",@progbits
	.sectionflags	@""
	.align	4
.nv.constant0._Z6kernelv:
	.zero		896


//--------------------- SYMBOLS --------------------------

	.type		.nv.reservedSmem.offset0,@object
	.size		.nv.reservedSmem.offset0,0x4
	.type		vprintf,@function
